//
// Generated by NVIDIA NVVM Compiler
//
// Compiler Build ID: CL-36424714
// Cuda compilation tools, release 13.0, V13.0.88
// Based on NVVM 20.0.0
//

.version 9.0
.target sm_100
.address_size 64

	// .globl	interpolate_grid

.visible .entry interpolate_grid(
	.param .u64 .ptr .align 1 interpolate_grid_param_0,
	.param .u64 .ptr .align 1 interpolate_grid_param_1,
	.param .u32 interpolate_grid_param_2,
	.param .u32 interpolate_grid_param_3,
	.param .u32 interpolate_grid_param_4,
	.param .u32 interpolate_grid_param_5
)
{
	.reg .pred 	%p<14>;
	.reg .b32 	%r<36>;
	.reg .b32 	%f<45>;
	.reg .b64 	%rd<30>;

	ld.param.u64 	%rd5, [interpolate_grid_param_0];
	ld.param.u64 	%rd6, [interpolate_grid_param_1];
	ld.param.u32 	%r7, [interpolate_grid_param_2];
	ld.param.u32 	%r8, [interpolate_grid_param_3];
	ld.param.u32 	%r9, [interpolate_grid_param_4];
	ld.param.u32 	%r11, [interpolate_grid_param_5];
	cvta.to.global.u64 	%rd1, %rd6;
	cvta.to.global.u64 	%rd2, %rd5;
	mov.u32 	%r12, %ctaid.x;
	mov.u32 	%r13, %ntid.x;
	mov.u32 	%r14, %tid.x;
	mad.lo.s32 	%r1, %r12, %r13, %r14;
	mov.u32 	%r15, %ctaid.y;
	mov.u32 	%r16, %ntid.y;
	mov.u32 	%r17, %tid.y;
	mad.lo.s32 	%r18, %r15, %r16, %r17;
	setp.ge.s32 	%p3, %r1, %r9;
	setp.ge.s32 	%p4, %r18, %r11;
	or.pred  	%p5, %p3, %p4;
	@%p5 bra 	$L__BB0_6;
	add.s32 	%r19, %r7, -1;
	cvt.rn.f32.s32 	%f4, %r19;
	add.s32 	%r20, %r9, -1;
	cvt.rn.f32.s32 	%f5, %r20;
	div.rn.f32 	%f6, %f4, %f5;
	add.s32 	%r21, %r8, -1;
	cvt.rn.f32.s32 	%f7, %r21;
	add.s32 	%r22, %r11, -1;
	cvt.rn.f32.u32 	%f8, %r22;
	div.rn.f32 	%f9, %f7, %f8;
	cvt.rn.f32.s32 	%f10, %r1;
	mul.f32 	%f11, %f6, %f10;
	cvt.rn.f32.u32 	%f12, %r18;
	mul.f32 	%f13, %f9, %f12;
	cvt.rmi.f32.f32 	%f14, %f11;
	cvt.rzi.s32.f32 	%r23, %f14;
	cvt.rmi.f32.f32 	%f15, %f13;
	cvt.rzi.s32.f32 	%r24, %f15;
	cvt.rn.f32.s32 	%f16, %r23;
	sub.f32 	%f1, %f11, %f16;
	cvt.rn.f32.s32 	%f17, %r24;
	sub.f32 	%f2, %f13, %f17;
	mul.lo.s32 	%r3, %r8, %r7;
	mad.lo.s32 	%r4, %r9, %r18, %r1;
	mul.lo.s32 	%r5, %r11, %r9;
	add.s32 	%r25, %r7, -2;
	min.s32 	%r26, %r25, %r23;
	max.s32 	%r27, %r26, 0;
	add.s32 	%r28, %r8, -2;
	min.s32 	%r29, %r28, %r24;
	max.s32 	%r30, %r29, 0;
	mad.lo.s32 	%r6, %r30, %r7, %r27;
	add.s32 	%r31, %r6, %r7;
	shl.b32 	%r32, %r3, 1;
	add.s32 	%r33, %r6, %r32;
	mul.wide.s32 	%rd7, %r33, 4;
	add.s64 	%rd3, %rd2, %rd7;
	ld.global.f32 	%f18, [%rd3];
	ld.global.f32 	%f19, [%rd3+4];
	mul.wide.s32 	%rd4, %r7, 4;
	cvt.s64.s32 	%rd8, %r32;
	cvt.s64.s32 	%rd9, %r31;
	add.s64 	%rd10, %rd9, %rd8;
	shl.b64 	%rd11, %rd10, 2;
	add.s64 	%rd12, %rd2, %rd11;
	ld.global.f32 	%f3, [%rd12+4];
	setp.leu.f32 	%p7, %f18, 0f3F000000;
	setp.leu.f32 	%p8, %f19, 0f3F000000;
	mov.pred 	%p13, 0;
	or.pred  	%p9, %p7, %p8;
	@%p9 bra 	$L__BB0_3;
	add.s64 	%rd13, %rd3, %rd4;
	ld.global.f32 	%f21, [%rd13];
	setp.gt.f32 	%p13, %f21, 0f3F000000;
$L__BB0_3:
	setp.leu.f32 	%p10, %f3, 0f3F000000;
	not.pred 	%p11, %p13;
	or.pred  	%p12, %p11, %p10;
	@%p12 bra 	$L__BB0_5;
	mul.wide.s32 	%rd19, %r6, 4;
	add.s64 	%rd20, %rd2, %rd19;
	ld.global.f32 	%f22, [%rd20];
	ld.global.f32 	%f23, [%rd20+4];
	add.s64 	%rd21, %rd20, %rd4;
	ld.global.f32 	%f24, [%rd21];
	ld.global.f32 	%f25, [%rd21+4];
	mov.f32 	%f26, 0f3F800000;
	sub.f32 	%f27, %f26, %f1;
	mul.f32 	%f28, %f1, %f23;
	fma.rn.f32 	%f29, %f27, %f22, %f28;
	mul.f32 	%f30, %f1, %f25;
	fma.rn.f32 	%f31, %f27, %f24, %f30;
	sub.f32 	%f32, %f26, %f2;
	mul.f32 	%f33, %f2, %f31;
	fma.rn.f32 	%f34, %f32, %f29, %f33;
	mul.wide.s32 	%rd22, %r3, 4;
	add.s64 	%rd23, %rd20, %rd22;
	ld.global.f32 	%f35, [%rd23];
	ld.global.f32 	%f36, [%rd23+4];
	add.s64 	%rd24, %rd23, %rd4;
	ld.global.f32 	%f37, [%rd24];
	ld.global.f32 	%f38, [%rd24+4];
	mul.f32 	%f39, %f1, %f36;
	fma.rn.f32 	%f40, %f27, %f35, %f39;
	mul.f32 	%f41, %f1, %f38;
	fma.rn.f32 	%f42, %f27, %f37, %f41;
	mul.f32 	%f43, %f2, %f42;
	fma.rn.f32 	%f44, %f32, %f40, %f43;
	mul.wide.s32 	%rd25, %r4, 4;
	add.s64 	%rd26, %rd1, %rd25;
	st.global.f32 	[%rd26], %f34;
	mul.wide.s32 	%rd27, %r5, 4;
	add.s64 	%rd28, %rd26, %rd27;
	st.global.f32 	[%rd28], %f44;
	add.s64 	%rd29, %rd28, %rd27;
	mov.b32 	%r35, 1065353216;
	st.global.u32 	[%rd29], %r35;
	bra.uni 	$L__BB0_6;
$L__BB0_5:
	mul.wide.s32 	%rd14, %r4, 4;
	add.s64 	%rd15, %rd1, %rd14;
	mov.b32 	%r34, 0;
	st.global.u32 	[%rd15], %r34;
	mul.wide.s32 	%rd16, %r5, 4;
	add.s64 	%rd17, %rd15, %rd16;
	st.global.u32 	[%rd17], %r34;
	add.s64 	%rd18, %rd17, %rd16;
	st.global.u32 	[%rd18], %r34;
$L__BB0_6:
	ret;

}


// ===== COMPILED SASS (sm_100) =====

	.target	sm_100

	.elftype	@"ET_EXEC"


//--------------------- .note.nv.tkinfo           --------------------------
	.section	.note.nv.tkinfo,"",@"SHT_NOTE"
	.sectionflags	@"SHF_NOTE_NV_TKINFO"
	.tkinfo
        /*0018*/ 	.word	0x00000002
        /*0030*/ 	.string	""
        /*0030*/ 	.string	"ptxas"
        /*0030*/ 	.string	"Cuda compilation tools, release 13.0, V13.0.88"
        /*0030*/ 	.string	"Build cuda_13.0.r13.0/compiler.36424714_0"
        /*0030*/ 	.string	"-arch sm_100 -m 64 "



//--------------------- .note.nv.cuinfo           --------------------------
	.section	.note.nv.cuinfo,"",@"SHT_NOTE"
	.sectionflags	@"SHF_NOTE_NV_CUINFO"
        /*0018*/ 	.short	0x0002
        /*001a*/ 	.short	0x0064
        /*001c*/ 	.short	0x0082
	.zero		2


//--------------------- .nv.info                  --------------------------
	.section	.nv.info,"",@"SHT_CUDA_INFO"
	.align	4


	//----- nvinfo : EIATTR_REGCOUNT
	.align		4
        /*0000*/ 	.byte	0x04, 0x2f
        /*0002*/ 	.short	(.L_1 - .L_0)
	.align		4
.L_0:
        /*0004*/ 	.word	index@(interpolate_grid)
        /*0008*/ 	.word	0x0000001b


	//----- nvinfo : EIATTR_FRAME_SIZE
	.align		4
.L_1:
        /*000c*/ 	.byte	0x04, 0x11
        /*000e*/ 	.short	(.L_3 - .L_2)
	.align		4
.L_2:
        /*0010*/ 	.word	index@($__internal_0_$__cuda_sm3x_div_rn_noftz_f32_slowpath)
        /*0014*/ 	.word	0x00000000


	//----- nvinfo : EIATTR_FRAME_SIZE
	.align		4
.L_3:
        /*0018*/ 	.byte	0x04, 0x11
        /*001a*/ 	.short	(.L_5 - .L_4)
	.align		4
.L_4:
        /*001c*/ 	.word	index@(interpolate_grid)
        /*0020*/ 	.word	0x00000000


	//----- nvinfo : EIATTR_MIN_STACK_SIZE
	.align		4
.L_5:
        /*0024*/ 	.byte	0x04, 0x12
        /*0026*/ 	.short	(.L_7 - .L_6)
	.align		4
.L_6:
        /*0028*/ 	.word	index@(interpolate_grid)
        /*002c*/ 	.word	0x00000000
.L_7:


//--------------------- .nv.compat                --------------------------
	.section	.nv.compat,"",@"SHT_CUDA_COMPAT_INFO"
	.align	4
        /*0000*/ 	.byte	0x02, 0x09, 0x00, 0x00, 0x02, 0x02, 0x01, 0x00, 0x02, 0x05, 0x05, 0x00, 0x03, 0x07, 0x01, 0x01
        /*0010*/ 	.byte	0x02, 0x03, 0x00, 0x00, 0x02, 0x06, 0x01, 0x00, 0x04, 0x0b, 0x08, 0x00, 0x01, 0x00, 0x00, 0x00
        /*0020*/ 	.byte	0x00, 0x00, 0x00, 0x00


//--------------------- .nv.info.interpolate_grid --------------------------
	.section	.nv.info.interpolate_grid,"",@"SHT_CUDA_INFO"
	.sectionflags	@""
	.align	4


	//----- nvinfo : EIATTR_CUDA_API_VERSION
	.align		4
        /*0000*/ 	.byte	0x04, 0x37
        /*0002*/ 	.short	(.L_9 - .L_8)
.L_8:
        /*0004*/ 	.word	0x00000082


	//----- nvinfo : EIATTR_KPARAM_INFO
	.align		4
.L_9:
        /*0008*/ 	.byte	0x04, 0x17
        /*000a*/ 	.short	(.L_11 - .L_10)
.L_10:
        /*000c*/ 	.word	0x00000000
        /*0010*/ 	.short	0x0005
        /*0012*/ 	.short	0x001c
        /*0014*/ 	.byte	0x00, 0xf0, 0x11, 0x00


	//----- nvinfo : EIATTR_KPARAM_INFO
	.align		4
.L_11:
        /*0018*/ 	.byte	0x04, 0x17
        /*001a*/ 	.short	(.L_13 - .L_12)
.L_12:
        /*001c*/ 	.word	0x00000000
        /*0020*/ 	.short	0x0004
        /*0022*/ 	.short	0x0018
        /*0024*/ 	.byte	0x00, 0xf0, 0x11, 0x00


	//----- nvinfo : EIATTR_KPARAM_INFO
	.align		4
.L_13:
        /*0028*/ 	.byte	0x04, 0x17
        /*002a*/ 	.short	(.L_15 - .L_14)
.L_14:
        /*002c*/ 	.word	0x00000000
        /*0030*/ 	.short	0x0003
        /*0032*/ 	.short	0x0014
        /*0034*/ 	.byte	0x00, 0xf0, 0x11, 0x00


	//----- nvinfo : EIATTR_KPARAM_INFO
	.align		4
.L_15:
        /*0038*/ 	.byte	0x04, 0x17
        /*003a*/ 	.short	(.L_17 - .L_16)
.L_16:
        /*003c*/ 	.word	0x00000000
        /*0040*/ 	.short	0x0002
        /*0042*/ 	.short	0x0010
        /*0044*/ 	.byte	0x00, 0xf0, 0x11, 0x00


	//----- nvinfo : EIATTR_KPARAM_INFO
	.align		4
.L_17:
        /*0048*/ 	.byte	0x04, 0x17
        /*004a*/ 	.short	(.L_19 - .L_18)
.L_18:
        /*004c*/ 	.word	0x00000000
        /*0050*/ 	.short	0x0001
        /*0052*/ 	.short	0x0008
        /*0054*/ 	.byte	0x00, 0xf5, 0x21, 0x00


	//----- nvinfo : EIATTR_KPARAM_INFO
	.align		4
.L_19:
        /*0058*/ 	.byte	0x04, 0x17
        /*005a*/ 	.short	(.L_21 - .L_20)
.L_20:
        /*005c*/ 	.word	0x00000000
        /*0060*/ 	.short	0x0000
        /*0062*/ 	.short	0x0000
        /*0064*/ 	.byte	0x00, 0xf5, 0x21, 0x00


	//----- nvinfo : EIATTR_SPARSE_MMA_MASK
	.align		4
.L_21:
        /*0068*/ 	.byte	0x03, 0x50
        /*006a*/ 	.short	0x0000


	//----- nvinfo : EIATTR_MAXREG_COUNT
	.align		4
        /*006c*/ 	.byte	0x03, 0x1b
        /*006e*/ 	.short	0x00ff


	//----- nvinfo : EIATTR_MERCURY_ISA_VERSION
	.align		4
        /*0070*/ 	.byte	0x03, 0x5f
        /*0072*/ 	.short	0x0101


	//----- nvinfo : EIATTR_VRC_CTA_INIT_COUNT
	.align		4
        /*0074*/ 	.byte	0x02, 0x4a
	.zero		1
	.zero		1


	//----- nvinfo : EIATTR_EXIT_INSTR_OFFSETS
	.align		4
        /*0078*/ 	.byte	0x04, 0x1c
        /*007a*/ 	.short	(.L_23 - .L_22)


	//   ....[0]....
.L_22:
        /*007c*/ 	.word	0x000000c0


	//   ....[1]....
        /*0080*/ 	.word	0x00000790


	//   ....[2]....
        /*0084*/ 	.word	0x00000810


	//----- nvinfo : EIATTR_CRS_STACK_SIZE
	.align		4
.L_23:
        /*0088*/ 	.byte	0x04, 0x1e
        /*008a*/ 	.short	(.L_25 - .L_24)
.L_24:
        /*008c*/ 	.word	0x00000000


	//----- nvinfo : EIATTR_CBANK_PARAM_SIZE
	.align		4
.L_25:
        /*0090*/ 	.byte	0x03, 0x19
        /*0092*/ 	.short	0x0020


	//----- nvinfo : EIATTR_PARAM_CBANK
	.align		4
        /*0094*/ 	.byte	0x04, 0x0a
        /*0096*/ 	.short	(.L_27 - .L_26)
	.align		4
.L_26:
        /*0098*/ 	.word	index@(.nv.constant0.interpolate_grid)
        /*009c*/ 	.short	0x0380
        /*009e*/ 	.short	0x0020


	//----- nvinfo : EIATTR_SW_WAR
	.align		4
.L_27:
        /*00a0*/ 	.byte	0x04, 0x36
        /*00a2*/ 	.short	(.L_29 - .L_28)
.L_28:
        /*00a4*/ 	.word	0x00000008
.L_29:


//--------------------- .nv.callgraph             --------------------------
	.section	.nv.callgraph,"",@"SHT_CUDA_CALLGRAPH"
	.align	4
	.sectionentsize	8
	.align		4
        /*0000*/ 	.word	0x00000000
	.align		4
        /*0004*/ 	.word	0xffffffff
	.align		4
        /*0008*/ 	.word	0x00000000
	.align		4
        /*000c*/ 	.word	0xfffffffe
	.align		4
        /*0010*/ 	.word	0x00000000
	.align		4
        /*0014*/ 	.word	0xfffffffd
	.align		4
        /*0018*/ 	.word	0x00000000
	.align		4
        /*001c*/ 	.word	0xfffffffc


//--------------------- .text.interpolate_grid    --------------------------
	.section	.text.interpolate_grid,"ax",@progbits
	.align	128
        .global         interpolate_grid
        .type           interpolate_grid,@function
        .size           interpolate_grid,(.L_x_12 - interpolate_grid)
        .other          interpolate_grid,@"STO_CUDA_ENTRY STV_DEFAULT"
interpolate_grid:
.text.interpolate_grid:
[----:B------:R-:W-:Y:S01]  /*0000*/  LDC R1, c[0x0][0x37c] ;  /* 0x0000df00ff017b82 */ /* 0x000fe20000000800 */
[----:B------:R-:W0:Y:S07]  /*0010*/  S2R R3, SR_TID.Y ;  /* 0x0000000000037919 */ /* 0x000e2e0000002200 */
[----:B------:R-:W1:Y:S01]  /*0020*/  LDC R7, c[0x0][0x360] ;  /* 0x0000d800ff077b82 */ /* 0x000e620000000800 */
[----:B------:R-:W2:Y:S01]  /*0030*/  LDCU.64 UR4, c[0x0][0x398] ;  /* 0x00007300ff0477ac */ /* 0x000ea20008000a00 */
[----:B------:R-:W1:Y:S06]  /*0040*/  S2R R0, SR_TID.X ;  /* 0x0000000000007919 */ /* 0x000e6c0000002100 */
[----:B------:R-:W0:Y:S08]  /*0050*/  S2UR UR7, SR_CTAID.Y ;  /* 0x00000000000779c3 */ /* 0x000e300000002600 */
[----:B------:R-:W0:Y:S08]  /*0060*/  LDC R6, c[0x0][0x364] ;  /* 0x0000d900ff067b82 */ /* 0x000e300000000800 */
[----:B------:R-:W1:Y:S01]  /*0070*/  S2UR UR6, SR_CTAID.X ;  /* 0x00000000000679c3 */ /* 0x000e620000002500 */
[----:B0-----:R-:W-:-:S05]  /*0080*/  IMAD R6, R6, UR7, R3 ;  /* 0x0000000706067c24 */ /* 0x001fca000f8e0203 */
[----:B--2---:R-:W-:Y:S01]  /*0090*/  ISETP.GE.AND P0, PT, R6, UR5, PT ;  /* 0x0000000506007c0c */ /* 0x004fe2000bf06270 */
[----:B-1----:R-:W-:-:S05]  /*00a0*/  IMAD R7, R7, UR6, R0 ;  /* 0x0000000607077c24 */ /* 0x002fca000f8e0200 */
[----:B------:R-:W-:-:S13]  /*00b0*/  ISETP.GE.OR P0, PT, R7, UR4, P0 ;  /* 0x0000000407007c0c */ /* 0x000fda0008706670 */
[----:B------:R-:W-:Y:S05]  /*00c0*/  @P0 EXIT ;  /* 0x000000000000094d */ /* 0x000fea0003800000 */
[----:B------:R-:W0:Y:S01]  /*00d0*/  LDCU UR5, c[0x0][0x390] ;  /* 0x00007200ff0577ac */ /* 0x000e220008000800 */
[----:B------:R-:W-:-:S06]  /*00e0*/  UIADD3 UR4, UPT, UPT, UR4, -0x1, URZ ;  /* 0xffffffff04047890 */ /* 0x000fcc000fffe0ff */
[----:B------:R-:W-:-:S04]  /*00f0*/  I2FP.F32.S32 R3, UR4 ;  /* 0x0000000400037c45 */ /* 0x000fc80008201400 */
[----:B------:R-:W1:Y:S01]  /*0100*/  MUFU.RCP R2, R3 ;  /* 0x0000000300027308 */ /* 0x000e620000001000 */
[----:B0-----:R-:W-:-:S06]  /*0110*/  UIADD3 UR4, UPT, UPT, UR5, -0x1, URZ ;  /* 0xffffffff05047890 */ /* 0x001fcc000fffe0ff */
[----:B------:R-:W-:-:S04]  /*0120*/  I2FP.F32.S32 R0, UR4 ;  /* 0x0000000400007c45 */ /* 0x000fc80008201400 */
[----:B------:R-:W0:Y:S01]  /*0130*/  FCHK P0, R0, R3 ;  /* 0x0000000300007302 */ /* 0x000e220000000000 */
[----:B-1----:R-:W-:-:S04]  /*0140*/  FFMA R5, -R3, R2, 1 ;  /* 0x3f80000003057423 */ /* 0x002fc80000000102 */
[----:B------:R-:W-:-:S04]  /*0150*/  FFMA R5, R2, R5, R2 ;  /* 0x0000000502057223 */ /* 0x000fc80000000002 */
[----:B------:R-:W-:-:S04]  /*0160*/  FFMA R4, R0, R5, RZ ;  /* 0x0000000500047223 */ /* 0x000fc800000000ff */
[----:B------:R-:W-:-:S04]  /*0170*/  FFMA R2, -R3, R4, R0 ;  /* 0x0000000403027223 */ /* 0x000fc80000000100 */
[----:B------:R-:W-:Y:S01]  /*0180*/  FFMA R4, R5, R2, R4 ;  /* 0x0000000205047223 */ /* 0x000fe20000000004 */
[----:B0-----:R-:W-:Y:S06]  /*0190*/  @!P0 BRA `(.L_x_0) ;  /* 0x00000000000c8947 */ /* 0x001fec0003800000 */
[----:B------:R-:W-:-:S07]  /*01a0*/  MOV R2, 0x1c0 ;  /* 0x000001c000027802 */ /* 0x000fce0000000f00 */
[----:B------:R-:W-:Y:S05]  /*01b0*/  CALL.REL.NOINC `($__internal_0_$__cuda_sm3x_div_rn_noftz_f32_slowpath) ;  /* 0x0000000400987944 */ /* 0x000fea0003c00000 */
[----:B------:R-:W-:-:S07]  /*01c0*/  IMAD.MOV.U32 R4, RZ, RZ, R0 ;  /* 0x000000ffff047224 */ /* 0x000fce00078e0000 */
.L_x_0:
[----:B------:R-:W0:Y:S01]  /*01d0*/  LDCU UR4, c[0x0][0x39c] ;  /* 0x00007380ff0477ac */ /* 0x000e220008000800 */
[----:B------:R-:W1:Y:S01]  /*01e0*/  LDCU UR5, c[0x0][0x394] ;  /* 0x00007280ff0577ac */ /* 0x000e620008000800 */
[----:B0-----:R-:W-:-:S06]  /*01f0*/  UIADD3 UR4, UPT, UPT, UR4, -0x1, URZ ;  /* 0xffffffff04047890 */ /* 0x001fcc000fffe0ff */
[----:B------:R-:W-:Y:S01]  /*0200*/  I2FP.F32.U32 R3, UR4 ;  /* 0x0000000400037c45 */ /* 0x000fe20008201000 */
[----:B-1----:R-:W-:-:S03]  /*0210*/  UIADD3 UR4, UPT, UPT, UR5, -0x1, URZ ;  /* 0xffffffff05047890 */ /* 0x002fc6000fffe0ff */
[----:B------:R-:W0:Y:S03]  /*0220*/  MUFU.RCP R2, R3 ;  /* 0x0000000300027308 */ /* 0x000e260000001000 */
[----:B------:R-:W-:-:S05]  /*0230*/  I2FP.F32.S32 R0, UR4 ;  /* 0x0000000400007c45 */ /* 0x000fca0008201400 */
[----:B------:R-:W1:Y:S01]  /*0240*/  FCHK P0, R0, R3 ;  /* 0x0000000300007302 */ /* 0x000e620000000000 */
[----:B------:R-:W2:Y:S01]  /*0250*/  LDCU.64 UR4, c[0x0][0x358] ;  /* 0x00006b00ff0477ac */ /* 0x000ea20008000a00 */
[----:B0-----:R-:W-:-:S04]  /*0260*/  FFMA R5, -R3, R2, 1 ;  /* 0x3f80000003057423 */ /* 0x001fc80000000102 */
[----:B------:R-:W-:-:S04]  /*0270*/  FFMA R5, R2, R5, R2 ;  /* 0x0000000502057223 */ /* 0x000fc80000000002 */
[----:B------:R-:W-:-:S04]  /*0280*/  FFMA R2, R0, R5, RZ ;  /* 0x0000000500027223 */ /* 0x000fc800000000ff */
[----:B------:R-:W-:-:S04]  /*0290*/  FFMA R8, -R3, R2, R0 ;  /* 0x0000000203087223 */ /* 0x000fc80000000100 */
[----:B------:R-:W-:Y:S01]  /*02a0*/  FFMA R10, R5, R8, R2 ;  /* 0x00000008050a7223 */ /* 0x000fe20000000002 */
[----:B-12---:R-:W-:Y:S06]  /*02b0*/  @!P0 BRA `(.L_x_1) ;  /* 0x00000000000c8947 */ /* 0x006fec0003800000 */
[----:B------:R-:W-:-:S07]  /*02c0*/  MOV R2, 0x2e0 ;  /* 0x000002e000027802 */ /* 0x000fce0000000f00 */
[----:B------:R-:W-:Y:S05]  /*02d0*/  CALL.REL.NOINC `($__internal_0_$__cuda_sm3x_div_rn_noftz_f32_slowpath) ;  /* 0x0000000400507944 */ /* 0x000fea0003c00000 */
[----:B------:R-:W-:-:S07]  /*02e0*/  IMAD.MOV.U32 R10, RZ, RZ, R0 ;  /* 0x000000ffff0a7224 */ /* 0x000fce00078e0000 */
.L_x_1:
[----:B------:R-:W-:Y:S01]  /*02f0*/  I2FP.F32.S32 R5, R7 ;  /* 0x0000000700057245 */ /* 0x000fe20000201400 */
[----:B------:R-:W0:Y:S01]  /*0300*/  LDC.64 R2, c[0x0][0x390] ;  /* 0x0000e400ff027b82 */ /* 0x000e220000000a00 */
[----:B------:R-:W-:Y:S01]  /*0310*/  I2FP.F32.U32 R9, R6 ;  /* 0x0000000600097245 */ /* 0x000fe20000201000 */
[----:B------:R-:W1:Y:S02]  /*0320*/  LDCU.64 UR6, c[0x0][0x380] ;  /* 0x00007000ff0677ac */ /* 0x000e640008000a00 */
[----:B------:R-:W-:Y:S02]  /*0330*/  FMUL R0, R5, R4 ;  /* 0x0000000405007220 */ /* 0x000fe40000400000 */
[----:B------:R-:W-:Y:S02]  /*0340*/  FMUL R10, R9, R10 ;  /* 0x0000000a090a7220 */ /* 0x000fe40000400000 */
[----:B------:R-:W0:Y:S01]  /*0350*/  F2I.FLOOR.NTZ R13, R0 ;  /* 0x00000000000d7305 */ /* 0x000e220000207100 */
[----:B------:R-:W2:Y:S07]  /*0360*/  LDC.64 R4, c[0x0][0x380] ;  /* 0x0000e000ff047b82 */ /* 0x000eae0000000a00 */
[----:B------:R-:W3:Y:S01]  /*0370*/  F2I.FLOOR.NTZ R12, R10 ;  /* 0x0000000a000c7305 */ /* 0x000ee20000207100 */
[----:B0-----:R-:W-:-:S02]  /*0380*/  VIADDMNMX.RELU R11, R2, 0xfffffffe, R13, PT ;  /* 0xfffffffe020b7846 */ /* 0x001fc4000380110d */
[----:B---3--:R-:W-:Y:S01]  /*0390*/  VIADDMNMX.RELU R8, R3, 0xfffffffe, R12, PT ;  /* 0xfffffffe03087846 */ /* 0x008fe2000380110c */
[----:B------:R-:W-:-:S04]  /*03a0*/  IMAD R3, R2, R3, RZ ;  /* 0x0000000302037224 */ /* 0x000fc800078e02ff */
[----:B------:R-:W-:Y:S02]  /*03b0*/  IMAD R11, R8, R2, R11 ;  /* 0x00000002080b7224 */ /* 0x000fe400078e020b */
[----:B------:R-:W-:-:S05]  /*03c0*/  IMAD.SHL.U32 R15, R3, 0x2, RZ ;  /* 0x00000002030f7824 */ /* 0x000fca00078e00ff */
[----:B------:R-:W-:-:S05]  /*03d0*/  IADD3 R9, PT, PT, R11, R15, RZ ;  /* 0x0000000f0b097210 */ /* 0x000fca0007ffe0ff */
[----:B--2---:R-:W-:-:S05]  /*03e0*/  IMAD.WIDE R8, R9, 0x4, R4 ;  /* 0x0000000409087825 */ /* 0x004fca00078e0204 */
[----:B------:R-:W2:Y:S04]  /*03f0*/  LDG.E R16, desc[UR4][R8.64+0x4] ;  /* 0x0000040408107981 */ /* 0x000ea8000c1e1900 */
[----:B------:R-:W3:Y:S01]  /*0400*/  LDG.E R14, desc[UR4][R8.64] ;  /* 0x00000004080e7981 */ /* 0x000ee2000c1e1900 */
[----:B--2---:R-:W-:-:S04]  /*0410*/  FSETP.GT.AND P0, PT, R16, 0.5, PT ;  /* 0x3f0000001000780b */ /* 0x004fc80003f04000 */
[----:B---3--:R-:W-:Y:S01]  /*0420*/  FSETP.LEU.OR P0, PT, R14, 0.5, !P0 ;  /* 0x3f0000000e00780b */ /* 0x008fe2000470b400 */
[----:B------:R-:W-:-:S05]  /*0430*/  IMAD.IADD R14, R11, 0x1, R2 ;  /* 0x000000010b0e7824 */ /* 0x000fca00078e0202 */
[----:B------:R-:W-:Y:S02]  /*0440*/  SHF.R.S32.HI R16, RZ, 0x1f, R14 ;  /* 0x0000001fff107819 */ /* 0x000fe4000001140e */
[----:B------:R-:W-:-:S04]  /*0450*/  IADD3 R18, P1, PT, R14, R15, RZ ;  /* 0x0000000f0e127210 */ /* 0x000fc80007f3e0ff */
[----:B------:R-:W-:Y:S01]  /*0460*/  LEA.HI.X.SX32 R15, R15, R16, 0x1, P1 ;  /* 0x000000100f0f7211 */ /* 0x000fe200008f0eff */
[----:B------:R-:W-:Y:S01]  /*0470*/  @!P0 IMAD.WIDE R16, R2, 0x4, R8 ;  /* 0x0000000402108825 */ /* 0x000fe200078e0208 */
[C---:B-1----:R-:W-:Y:S01]  /*0480*/  LEA R14, P1, R18.reuse, UR6, 0x2 ;  /* 0x00000006120e7c11 */ /* 0x042fe2000f8210ff */
[----:B------:R-:W0:Y:S01]  /*0490*/  LDC R8, c[0x0][0x39c] ;  /* 0x0000e700ff087b82 */ /* 0x000e220000000800 */
[----:B------:R-:W1:Y:S02]  /*04a0*/  LDCU UR6, c[0x0][0x398] ;  /* 0x00007300ff0677ac */ /* 0x000e640008000800 */
[----:B------:R-:W-:Y:S01]  /*04b0*/  LEA.HI.X R15, R18, UR7, R15, 0x2, P1 ;  /* 0x00000007120f7c11 */ /* 0x000fe200088f140f */
[----:B------:R-:W2:Y:S04]  /*04c0*/  @!P0 LDG.E R16, desc[UR4][R16.64] ;  /* 0x0000000410108981 */ /* 0x000ea8000c1e1900 */
[----:B------:R-:W3:Y:S01]  /*04d0*/  LDG.E R14, desc[UR4][R14.64+0x4] ;  /* 0x000004040e0e7981 */ /* 0x000ee2000c1e1900 */
[----:B------:R-:W-:-:S02]  /*04e0*/  I2FP.F32.S32 R13, R13 ;  /* 0x0000000d000d7245 */ /* 0x000fc40000201400 */
[----:B------:R-:W-:-:S05]  /*04f0*/  I2FP.F32.S32 R9, R12 ;  /* 0x0000000c00097245 */ /* 0x000fca0000201400 */
[----:B------:R-:W-:Y:S01]  /*0500*/  FADD R10, R10, -R9 ;  /* 0x800000090a0a7221 */ /* 0x000fe20000000000 */
[----:B-1----:R-:W-:Y:S02]  /*0510*/  IMAD R6, R6, UR6, R7 ;  /* 0x0000000606067c24 */ /* 0x002fe4000f8e0207 */
[----:B------:R-:W-:Y:S01]  /*0520*/  FADD R7, R0, -R13 ;  /* 0x8000000d00077221 */ /* 0x000fe20000000000 */
[----:B0-----:R-:W-:Y:S01]  /*0530*/  IMAD R0, R8, UR6, RZ ;  /* 0x0000000608007c24 */ /* 0x001fe2000f8e02ff */
[----:B--2---:R-:W-:-:S04]  /*0540*/  FSETP.GT.AND P0, PT, R16, 0.5, !P0 ;  /* 0x3f0000001000780b */ /* 0x004fc80004704000 */
[----:B---3--:R-:W-:-:S13]  /*0550*/  FSETP.LEU.OR P0, PT, R14, 0.5, !P0 ;  /* 0x3f0000000e00780b */ /* 0x008fda000470b400 */
[----:B------:R-:W-:Y:S05]  /*0560*/  @P0 BRA `(.L_x_2) ;  /* 0x00000000008c0947 */ /* 0x000fea0003800000 */
[----:B------:R-:W-:-:S05]  /*0570*/  IMAD.WIDE R8, R11, 0x4, R4 ;  /* 0x000000040b087825 */ /* 0x000fca00078e0204 */
[----:B------:R-:W2:Y:S01]  /*0580*/  LDG.E R16, desc[UR4][R8.64+0x4] ;  /* 0x0000040408107981 */ /* 0x000ea2000c1e1900 */
[----:B------:R-:W-:-:S03]  /*0590*/  IMAD.WIDE R4, R3, 0x4, R8 ;  /* 0x0000000403047825 */ /* 0x000fc600078e0208 */
[----:B------:R-:W3:Y:S01]  /*05a0*/  LDG.E R11, desc[UR4][R8.64] ;  /* 0x00000004080b7981 */ /* 0x000ee2000c1e1900 */
[----:B------:R-:W-:-:S03]  /*05b0*/  IMAD.WIDE R12, R2, 0x4, R8 ;  /* 0x00000004020c7825 */ /* 0x000fc600078e0208 */
[----:B------:R-:W4:Y:S01]  /*05c0*/  LDG.E R22, desc[UR4][R4.64+0x4] ;  /* 0x0000040404167981 */ /* 0x000f22000c1e1900 */
[----:B------:R-:W-:Y:S02]  /*05d0*/  IMAD.WIDE R14, R2, 0x4, R4 ;  /* 0x00000004020e7825 */ /* 0x000fe400078e0204 */
[----:B------:R-:W0:Y:S01]  /*05e0*/  LDC.64 R2, c[0x0][0x388] ;  /* 0x0000e200ff027b82 */ /* 0x000e220000000a00 */
[----:B------:R-:W5:Y:S04]  /*05f0*/  LDG.E R18, desc[UR4][R12.64+0x4] ;  /* 0x000004040c127981 */ /* 0x000f68000c1e1900 */
[----:B------:R-:W3:Y:S04]  /*0600*/  LDG.E R24, desc[UR4][R14.64+0x4] ;  /* 0x000004040e187981 */ /* 0x000ee8000c1e1900 */
[----:B------:R-:W4:Y:S04]  /*0610*/  LDG.E R17, desc[UR4][R12.64] ;  /* 0x000000040c117981 */ /* 0x000f28000c1e1900 */
[----:B------:R-:W4:Y:S04]  /*0620*/  LDG.E R21, desc[UR4][R14.64] ;  /* 0x000000040e157981 */ /* 0x000f28000c1e1900 */
[----:B------:R1:W4:Y:S01]  /*0630*/  LDG.E R19, desc[UR4][R4.64] ;  /* 0x0000000404137981 */ /* 0x000322000c1e1900 */
[----:B------:R-:W-:Y:S01]  /*0640*/  FADD R20, -R7, 1 ;  /* 0x3f80000007147421 */ /* 0x000fe20000000100 */
[----:B0-----:R-:W-:-:S04]  /*0650*/  IMAD.WIDE R2, R6, 0x4, R2 ;  /* 0x0000000406027825 */ /* 0x001fc800078e0202 */
[----:B-1----:R-:W-:-:S04]  /*0660*/  IMAD.WIDE R4, R0, 0x4, R2 ;  /* 0x0000000400047825 */ /* 0x002fc800078e0202 */
[----:B------:R-:W-:Y:S02]  /*0670*/  IMAD.MOV.U32 R9, RZ, RZ, 0x3f800000 ;  /* 0x3f800000ff097424 */ /* 0x000fe400078e00ff */
[C---:B--2---:R-:W-:Y:S01]  /*0680*/  FMUL R16, R7.reuse, R16 ;  /* 0x0000001007107220 */ /* 0x044fe20000400000 */
[C---:B-----5:R-:W-:Y:S01]  /*0690*/  FMUL R18, R7.reuse, R18 ;  /* 0x0000001207127220 */ /* 0x060fe20000400000 */
[C---:B---3--:R-:W-:Y:S01]  /*06a0*/  FMUL R23, R7.reuse, R24 ;  /* 0x0000001807177220 */ /* 0x048fe20000400000 */
[----:B----4-:R-:W-:Y:S02]  /*06b0*/  FMUL R22, R7, R22 ;  /* 0x0000001607167220 */ /* 0x010fe40000400000 */
[----:B------:R-:W-:Y:S01]  /*06c0*/  FFMA R17, R17, R20, R18 ;  /* 0x0000001411117223 */ /* 0x000fe20000000012 */
[----:B------:R-:W-:-:S03]  /*06d0*/  FFMA R21, R20, R21, R23 ;  /* 0x0000001514157223 */ /* 0x000fc60000000017 */
[C---:B------:R-:W-:Y:S01]  /*06e0*/  FMUL R6, R10.reuse, R17 ;  /* 0x000000110a067220 */ /* 0x040fe20000400000 */
[----:B------:R-:W-:Y:S01]  /*06f0*/  FFMA R11, R11, R20, R16 ;  /* 0x000000140b0b7223 */ /* 0x000fe20000000010 */
[C---:B------:R-:W-:Y:S01]  /*0700*/  FMUL R21, R10.reuse, R21 ;  /* 0x000000150a157220 */ /* 0x040fe20000400000 */
[----:B------:R-:W-:Y:S01]  /*0710*/  FADD R10, -R10, 1 ;  /* 0x3f8000000a0a7421 */ /* 0x000fe20000000100 */
[----:B------:R-:W-:-:S03]  /*0720*/  FFMA R19, R20, R19, R22 ;  /* 0x0000001314137223 */ /* 0x000fc60000000016 */
[----:B------:R-:W-:Y:S01]  /*0730*/  FFMA R11, R11, R10, R6 ;  /* 0x0000000a0b0b7223 */ /* 0x000fe20000000006 */
[----:B------:R-:W-:Y:S01]  /*0740*/  FFMA R19, R10, R19, R21 ;  /* 0x000000130a137223 */ /* 0x000fe20000000015 */
[----:B------:R-:W-:-:S03]  /*0750*/  IMAD.WIDE R6, R0, 0x4, R4 ;  /* 0x0000000400067825 */ /* 0x000fc600078e0204 */
[----:B------:R-:W-:Y:S04]  /*0760*/  STG.E desc[UR4][R2.64], R11 ;  /* 0x0000000b02007986 */ /* 0x000fe8000c101904 */
[----:B------:R-:W-:Y:S04]  /*0770*/  STG.E desc[UR4][R4.64], R19 ;  /* 0x0000001304007986 */ /* 0x000fe8000c101904 */
[----:B------:R-:W-:Y:S01]  /*0780*/  STG.E desc[UR4][R6.64], R9 ;  /* 0x0000000906007986 */ /* 0x000fe2000c101904 */
[----:B------:R-:W-:Y:S05]  /*0790*/  EXIT ;  /* 0x000000000000794d */ /* 0x000fea0003800000 */
.L_x_2:
[----:B------:R-:W0:Y:S02]  /*07a0*/  LDC.64 R2, c[0x0][0x388] ;  /* 0x0000e200ff027b82 */ /* 0x000e240000000a00 */
[----:B0-----:R-:W-:-:S05]  /*07b0*/  IMAD.WIDE R2, R6, 0x4, R2 ;  /* 0x0000000406027825 */ /* 0x001fca00078e0202 */
[----:B------:R-:W-:Y:S01]  /*07c0*/  STG.E desc[UR4][R2.64], RZ ;  /* 0x000000ff02007986 */ /* 0x000fe2000c101904 */
[----:B------:R-:W-:-:S05]  /*07d0*/  IMAD.WIDE R4, R0, 0x4, R2 ;  /* 0x0000000400047825 */ /* 0x000fca00078e0202 */
[----:B------:R-:W-:Y:S01]  /*07e0*/  STG.E desc[UR4][R4.64], RZ ;  /* 0x000000ff04007986 */ /* 0x000fe2000c101904 */
[----:B------:R-:W-:-:S05]  /*07f0*/  IMAD.WIDE R6, R0, 0x4, R4 ;  /* 0x0000000400067825 */ /* 0x000fca00078e0204 */
[----:B------:R-:W-:Y:S01]  /*0800*/  STG.E desc[UR4][R6.64], RZ ;  /* 0x000000ff06007986 */ /* 0x000fe2000c101904 */
[----:B------:R-:W-:Y:S05]  /*0810*/  EXIT ;  /* 0x000000000000794d */ /* 0x000fea0003800000 */
        .weak           $__internal_0_$__cuda_sm3x_div_rn_noftz_f32_slowpath
        .type           $__internal_0_$__cuda_sm3x_div_rn_noftz_f32_slowpath,@function
        .size           $__internal_0_$__cuda_sm3x_div_rn_noftz_f32_slowpath,(.L_x_12 - $__internal_0_$__cuda_sm3x_div_rn_noftz_f32_slowpath)
$__internal_0_$__cuda_sm3x_div_rn_noftz_f32_slowpath:
[----:B------:R-:W-:Y:S02]  /*0820*/  SHF.R.U32.HI R8, RZ, 0x17, R3 ;  /* 0x00000017ff087819 */ /* 0x000fe40000011603 */
[----:B------:R-:W-:Y:S02]  /*0830*/  SHF.R.U32.HI R5, RZ, 0x17, R0 ;  /* 0x00000017ff057819 */ /* 0x000fe40000011600 */
[----:B------:R-:W-:Y:S02]  /*0840*/  LOP3.LUT R12, R8, 0xff, RZ, 0xc0, !PT ;  /* 0x000000ff080c7812 */ /* 0x000fe400078ec0ff */
[----:B------:R-:W-:Y:S02]  /*0850*/  LOP3.LUT R10, R5, 0xff, RZ, 0xc0, !PT ;  /* 0x000000ff050a7812 */ /* 0x000fe400078ec0ff */
[----:B------:R-:W-:-:S03]  /*0860*/  IADD3 R9, PT, PT, R12, -0x1, RZ ;  /* 0xffffffff0c097810 */ /* 0x000fc60007ffe0ff */
[----:B------:R-:W-:Y:S01]  /*0870*/  VIADD R8, R10, 0xffffffff ;  /* 0xffffffff0a087836 */ /* 0x000fe20000000000 */
[----:B------:R-:W-:-:S04]  /*0880*/  ISETP.GT.U32.AND P0, PT, R9, 0xfd, PT ;  /* 0x000000fd0900780c */ /* 0x000fc80003f04070 */
[----:B------:R-:W-:-:S13]  /*0890*/  ISETP.GT.U32.OR P0, PT, R8, 0xfd, P0 ;  /* 0x000000fd0800780c */ /* 0x000fda0000704470 */
[----:B------:R-:W-:Y:S01]  /*08a0*/  @!P0 IMAD.MOV.U32 R5, RZ, RZ, RZ ;  /* 0x000000ffff058224 */ /* 0x000fe200078e00ff */
[----:B------:R-:W-:Y:S06]  /*08b0*/  @!P0 BRA `(.L_x_3) ;  /* 0x00000000005c8947 */ /* 0x000fec0003800000 */
[----:B------:R-:W-:Y:S02]  /*08c0*/  FSETP.GTU.FTZ.AND P0, PT, |R0|, +INF , PT ;  /* 0x7f8000000000780b */ /* 0x000fe40003f1c200 */
[----:B------:R-:W-:-:S04]  /*08d0*/  FSETP.GTU.FTZ.AND P1, PT, |R3|, +INF , PT ;  /* 0x7f8000000300780b */ /* 0x000fc80003f3c200 */
[----:B------:R-:W-:-:S13]  /*08e0*/  PLOP3.LUT P0, PT, P0, P1, PT, 0xf8, 0x8f ;  /* 0x00000000008f781c */ /* 0x000fda0000703f70 */
[----:B------:R-:W-:Y:S05]  /*08f0*/  @P0 BRA `(.L_x_4) ;  /* 0x0000000400440947 */ /* 0x000fea0003800000 */
[----:B------:R-:W-:-:S13]  /*0900*/  LOP3.LUT P0, RZ, R3, 0x7fffffff, R0, 0xc8, !PT ;  /* 0x7fffffff03ff7812 */ /* 0x000fda000780c800 */
[----:B------:R-:W-:Y:S05]  /*0910*/  @!P0 BRA `(.L_x_5) ;  /* 0x0000000400348947 */ /* 0x000fea0003800000 */
[C---:B------:R-:W-:Y:S02]  /*0920*/  FSETP.NEU.FTZ.AND P2, PT, |R0|.reuse, +INF , PT ;  /* 0x7f8000000000780b */ /* 0x040fe40003f5d200 */
[----:B------:R-:W-:Y:S02]  /*0930*/  FSETP.NEU.FTZ.AND P1, PT, |R3|, +INF , PT ;  /* 0x7f8000000300780b */ /* 0x000fe40003f3d200 */
[----:B------:R-:W-:-:S11]  /*0940*/  FSETP.NEU.FTZ.AND P0, PT, |R0|, +INF , PT ;  /* 0x7f8000000000780b */ /* 0x000fd60003f1d200 */
[----:B------:R-:W-:Y:S05]  /*0950*/  @!P1 BRA !P2, `(.L_x_5) ;  /* 0x0000000400249947 */ /* 0x000fea0005000000 */
[----:B------:R-:W-:-:S04]  /*0960*/  LOP3.LUT P2, RZ, R0, 0x7fffffff, RZ, 0xc0, !PT ;  /* 0x7fffffff00ff7812 */ /* 0x000fc8000784c0ff */
[----:B------:R-:W-:-:S13]  /*0970*/  PLOP3.LUT P1, PT, P1, P2, PT, 0x2f, 0xf2 ;  /* 0x0000000000f2781c */ /* 0x000fda0000f24577 */
[----:B------:R-:W-:Y:S05]  /*0980*/  @P1 BRA `(.L_x_6) ;  /* 0x0000000400101947 */ /* 0x000fea0003800000 */
[----:B------:R-:W-:-:S04]  /*0990*/  LOP3.LUT P1, RZ, R3, 0x7fffffff, RZ, 0xc0, !PT ;  /* 0x7fffffff03ff7812 */ /* 0x000fc8000782c0ff */
[----:B------:R-:W-:-:S13]  /*09a0*/  PLOP3.LUT P0, PT, P0, P1, PT, 0x2f, 0xf2 ;  /* 0x0000000000f2781c */ /* 0x000fda0000702577 */
[----:B------:R-:W-:Y:S05]  /*09b0*/  @P0 BRA `(.L_x_7) ;  /* 0x0000000000f80947 */ /* 0x000fea0003800000 */
[----:B------:R-:W-:Y:S02]  /*09c0*/  ISETP.GE.AND P0, PT, R8, RZ, PT ;  /* 0x000000ff0800720c */ /* 0x000fe40003f06270 */
[----:B------:R-:W-:-:S11]  /*09d0*/  ISETP.GE.AND P1, PT, R9, RZ, PT ;  /* 0x000000ff0900720c */ /* 0x000fd60003f26270 */
[----:B------:R-:W-:Y:S01]  /*09e0*/  @P0 MOV R5, RZ ;  /* 0x000000ff00050202 */ /* 0x000fe20000000f00 */
[----:B------:R-:W-:Y:S02]  /*09f0*/  @!P0 IMAD.MOV.U32 R5, RZ, RZ, -0x40 ;  /* 0xffffffc0ff058424 */ /* 0x000fe400078e00ff */
[----:B------:R-:W-:Y:S01]  /*0a00*/  @!P0 FFMA R0, R0, 1.84467440737095516160e+19, RZ ;  /* 0x5f80000000008823 */ /* 0x000fe200000000ff */
[----:B------:R-:W-:Y:S01]  /*0a10*/  @!P1 FFMA R3, R3, 1.84467440737095516160e+19, RZ ;  /* 0x5f80000003039823 */ /* 0x000fe200000000ff */
[----:B------:R-:W-:-:S07]  /*0a20*/  @!P1 VIADD R5, R5, 0x40 ;  /* 0x0000004005059836 */ /* 0x000fce0000000000 */
.L_x_3:
[----:B------:R-:W-:-:S04]  /*0a30*/  LEA R8, R12, 0xc0800000, 0x17 ;  /* 0xc08000000c087811 */ /* 0x000fc800078eb8ff */
[----:B------:R-:W-:Y:S01]  /*0a40*/  IADD3 R8, PT, PT, -R8, R3, RZ ;  /* 0x0000000308087210 */ /* 0x000fe20007ffe1ff */
[----:B------:R-:W-:-:S03]  /*0a50*/  VIADD R3, R10, 0xffffff81 ;  /* 0xffffff810a037836 */ /* 0x000fc60000000000 */
[----:B------:R0:W1:Y:S01]  /*0a60*/  MUFU.RCP R9, R8 ;  /* 0x0000000800097308 */ /* 0x0000620000001000 */
[----:B------:R-:W-:Y:S01]  /*0a70*/  FADD.FTZ R11, -R8, -RZ ;  /* 0x800000ff080b7221 */ /* 0x000fe20000010100 */
[C---:B------:R-:W-:Y:S01]  /*0a80*/  IMAD R0, R3.reuse, -0x800000, R0 ;  /* 0xff80000003007824 */ /* 0x040fe200078e0200 */
[----:B0-----:R-:W-:-:S05]  /*0a90*/  IADD3 R8, PT, PT, R3, 0x7f, -R12 ;  /* 0x0000007f03087810 */ /* 0x001fca0007ffe80c */
[----:B------:R-:W-:Y:S02]  /*0aa0*/  IMAD.IADD R8, R8, 0x1, R5 ;  /* 0x0000000108087824 */ /* 0x000fe400078e0205 */
[----:B-1----:R-:W-:-:S04]  /*0ab0*/  FFMA R10, R9, R11, 1 ;  /* 0x3f800000090a7423 */ /* 0x002fc8000000000b */
[----:B------:R-:W-:-:S04]  /*0ac0*/  FFMA R14, R9, R10, R9 ;  /* 0x0000000a090e7223 */ /* 0x000fc80000000009 */
[----:B------:R-:W-:-:S04]  /*0ad0*/  FFMA R9, R0, R14, RZ ;  /* 0x0000000e00097223 */ /* 0x000fc800000000ff */
[----:B------:R-:W-:-:S04]  /*0ae0*/  FFMA R10, R11, R9, R0 ;  /* 0x000000090b0a7223 */ /* 0x000fc80000000000 */
[----:B------:R-:W-:-:S04]  /*0af0*/  FFMA R9, R14, R10, R9 ;  /* 0x0000000a0e097223 */ /* 0x000fc80000000009 */
[----:B------:R-:W-:-:S04]  /*0b00*/  FFMA R10, R11, R9, R0 ;  /* 0x000000090b0a7223 */ /* 0x000fc80000000000 */
[----:B------:R-:W-:-:S05]  /*0b10*/  FFMA R0, R14, R10, R9 ;  /* 0x0000000a0e007223 */ /* 0x000fca0000000009 */
[----:B------:R-:W-:-:S04]  /*0b20*/  SHF.R.U32.HI R3, RZ, 0x17, R0 ;  /* 0x00000017ff037819 */ /* 0x000fc80000011600 */
[----:B------:R-:W-:-:S04]  /*0b30*/  LOP3.LUT R3, R3, 0xff, RZ, 0xc0, !PT ;  /* 0x000000ff03037812 */ /* 0x000fc800078ec0ff */
[----:B------:R-:W-:-:S05]  /*0b40*/  IADD3 R11, PT, PT, R3, R8, RZ ;  /* 0x00000008030b7210 */ /* 0x000fca0007ffe0ff */
[----:B------:R-:W-:-:S05]  /*0b50*/  VIADD R3, R11, 0xffffffff ;  /* 0xffffffff0b037836 */ /* 0x000fca0000000000 */
[----:B------:R-:W-:-:S13]  /*0b60*/  ISETP.GE.U32.AND P0, PT, R3, 0xfe, PT ;  /* 0x000000fe0300780c */ /* 0x000fda0003f06070 */
[----:B------:R-:W-:Y:S05]  /*0b70*/  @!P0 BRA `(.L_x_8) ;  /* 0x0000000000808947 */ /* 0x000fea0003800000 */
[----:B------:R-:W-:-:S13]  /*0b80*/  ISETP.GT.AND P0, PT, R11, 0xfe, PT ;  /* 0x000000fe0b00780c */ /* 0x000fda0003f04270 */
[----:B------:R-:W-:Y:S05]  /*0b90*/  @P0 BRA `(.L_x_9) ;  /* 0x00000000006c0947 */ /* 0x000fea0003800000 */
[----:B------:R-:W-:-:S13]  /*0ba0*/  ISETP.GE.AND P0, PT, R11, 0x1, PT ;  /* 0x000000010b00780c */ /* 0x000fda0003f06270 */
[----:B------:R-:W-:Y:S05]  /*0bb0*/  @P0 BRA `(.L_x_10) ;  /* 0x0000000000980947 */ /* 0x000fea0003800000 */
[----:B------:R-:W-:Y:S02]  /*0bc0*/  ISETP.GE.AND P0, PT, R11, -0x18, PT ;  /* 0xffffffe80b00780c */ /* 0x000fe40003f06270 */
[----:B------:R-:W-:-:S11]  /*0bd0*/  LOP3.LUT R0, R0, 0x80000000, RZ, 0xc0, !PT ;  /* 0x8000000000007812 */ /* 0x000fd600078ec0ff */
[----:B------:R-:W-:Y:S05]  /*0be0*/  @!P0 BRA `(.L_x_10) ;  /* 0x00000000008c8947 */ /* 0x000fea0003800000 */
[CCC-:B------:R-:W-:Y:S01]  /*0bf0*/  FFMA.RZ R3, R14.reuse, R10.reuse, R9.reuse ;  /* 0x0000000a0e037223 */ /* 0x1c0fe2000000c009 */
[CCC-:B------:R-:W-:Y:S01]  /*0c00*/  FFMA.RM R8, R14.reuse, R10.reuse, R9.reuse ;  /* 0x0000000a0e087223 */ /* 0x1c0fe20000004009 */
[C---:B------:R-:W-:Y:S02]  /*0c10*/  ISETP.NE.AND P2, PT, R11.reuse, RZ, PT ;  /* 0x000000ff0b00720c */ /* 0x040fe40003f45270 */
[----:B------:R-:W-:Y:S02]  /*0c20*/  ISETP.NE.AND P1, PT, R11, RZ, PT ;  /* 0x000000ff0b00720c */ /* 0x000fe40003f25270 */
[----:B------:R-:W-:Y:S01]  /*0c30*/  LOP3.LUT R5, R3, 0x7fffff, RZ, 0xc0, !PT ;  /* 0x007fffff03057812 */ /* 0x000fe200078ec0ff */
[----:B------:R-:W-:Y:S01]  /*0c40*/  FFMA.RP R3, R14, R10, R9 ;  /* 0x0000000a0e037223 */ /* 0x000fe20000008009 */
[C---:B------:R-:W-:Y:S01]  /*0c50*/  VIADD R10, R11.reuse, 0x20 ;  /* 0x000000200b0a7836 */ /* 0x040fe20000000000 */
[----:B------:R-:W-:Y:S02]  /*0c60*/  IADD3 R9, PT, PT, -R11, RZ, RZ ;  /* 0x000000ff0b097210 */ /* 0x000fe40007ffe1ff */
[----:B------:R-:W-:-:S02]  /*0c70*/  LOP3.LUT R5, R5, 0x800000, RZ, 0xfc, !PT ;  /* 0x0080000005057812 */ /* 0x000fc400078efcff */
[----:B------:R-:W-:Y:S02]  /*0c80*/  FSETP.NEU.FTZ.AND P0, PT, R3, R8, PT ;  /* 0x000000080300720b */ /* 0x000fe40003f1d000 */
[----:B------:R-:W-:Y:S02]  /*0c90*/  SHF.L.U32 R10, R5, R10, RZ ;  /* 0x0000000a050a7219 */ /* 0x000fe400000006ff */
[----:B------:R-:W-:Y:S02]  /*0ca0*/  SEL R8, R9, RZ, P2 ;  /* 0x000000ff09087207 */ /* 0x000fe40001000000 */
[----:B------:R-:W-:Y:S02]  /*0cb0*/  ISETP.NE.AND P1, PT, R10, RZ, P1 ;  /* 0x000000ff0a00720c */ /* 0x000fe40000f25270 */
[----:B------:R-:W-:Y:S02]  /*0cc0*/  SHF.R.U32.HI R8, RZ, R8, R5 ;  /* 0x00000008ff087219 */ /* 0x000fe40000011605 */
[----:B------:R-:W-:-:S02]  /*0cd0*/  PLOP3.LUT P0, PT, P0, P1, PT, 0xf8, 0x8f ;  /* 0x00000000008f781c */ /* 0x000fc40000703f70 */
[----:B------:R-:W-:Y:S02]  /*0ce0*/  SHF.R.U32.HI R10, RZ, 0x1, R8 ;  /* 0x00000001ff0a7819 */ /* 0x000fe40000011608 */
[----:B------:R-:W-:-:S04]  /*0cf0*/  SEL R3, RZ, 0x1, !P0 ;  /* 0x00000001ff037807 */ /* 0x000fc80004000000 */
[----:B------:R-:W-:-:S04]  /*0d00*/  LOP3.LUT R3, R3, 0x1, R10, 0xf8, !PT ;  /* 0x0000000103037812 */ /* 0x000fc800078ef80a */
[----:B------:R-:W-:-:S05]  /*0d10*/  LOP3.LUT R3, R3, R8, RZ, 0xc0, !PT ;  /* 0x0000000803037212 */ /* 0x000fca00078ec0ff */
[----:B------:R-:W-:-:S05]  /*0d20*/  IMAD.IADD R3, R10, 0x1, R3 ;  /* 0x000000010a037824 */ /* 0x000fca00078e0203 */
[----:B------:R-:W-:Y:S01]  /*0d30*/  LOP3.LUT R0, R3, R0, RZ, 0xfc, !PT ;  /* 0x0000000003007212 */ /* 0x000fe200078efcff */
[----:B------:R-:W-:Y:S06]  /*0d40*/  BRA `(.L_x_10) ;  /* 0x0000000000347947 */ /* 0x000fec0003800000 */
.L_x_9:
[----:B------:R-:W-:-:S04]  /*0d50*/  LOP3.LUT R0, R0, 0x80000000, RZ, 0xc0, !PT ;  /* 0x8000000000007812 */ /* 0x000fc800078ec0ff */
[----:B------:R-:W-:Y:S01]  /*0d60*/  LOP3.LUT R0, R0, 0x7f800000, RZ, 0xfc, !PT ;  /* 0x7f80000000007812 */ /* 0x000fe200078efcff */
[----:B------:R-:W-:Y:S06]  /*0d70*/  BRA `(.L_x_10) ;  /* 0x0000000000287947 */ /* 0x000fec0003800000 */
.L_x_8:
[----:B------:R-:W-:Y:S01]  /*0d80*/  IMAD R0, R8, 0x800000, R0 ;  /* 0x0080000008007824 */ /* 0x000fe200078e0200 */
[----:B------:R-:W-:Y:S06]  /*0d90*/  BRA `(.L_x_10) ;  /* 0x0000000000207947 */ /* 0x000fec0003800000 */
.L_x_7:
[----:B------:R-:W-:-:S04]  /*0da0*/  LOP3.LUT R0, R3, 0x80000000, R0, 0x48, !PT ;  /* 0x8000000003007812 */ /* 0x000fc800078e4800 */
[----:B------:R-:W-:Y:S01]  /*0db0*/  LOP3.LUT R0, R0, 0x7f800000, RZ, 0xfc, !PT ;  /* 0x7f80000000007812 */ /* 0x000fe200078efcff */
[----:B------:R-:W-:Y:S06]  /*0dc0*/  BRA `(.L_x_10) ;  /* 0x0000000000147947 */ /* 0x000fec0003800000 */
.L_x_6:
[----:B------:R-:W-:Y:S01]  /*0dd0*/  LOP3.LUT R0, R3, 0x80000000, R0, 0x48, !PT ;  /* 0x8000000003007812 */ /* 0x000fe200078e4800 */
[----:B------:R-:W-:Y:S06]  /*0de0*/  BRA `(.L_x_10) ;  /* 0x00000000000c7947 */ /* 0x000fec0003800000 */
.L_x_5:
[----:B------:R-:W0:Y:S01]  /*0df0*/  MUFU.RSQ R0, -QNAN ;  /* 0xffc0000000007908 */ /* 0x000e220000001400 */
[----:B------:R-:W-:Y:S05]  /*0e00*/  BRA `(.L_x_10) ;  /* 0x0000000000047947 */ /* 0x000fea0003800000 */
.L_x_4:
[----:B------:R-:W-:-:S07]  /*0e10*/  FADD.FTZ R0, R0, R3 ;  /* 0x0000000300007221 */ /* 0x000fce0000010000 */
.L_x_10:
[----:B------:R-:W-:-:S04]  /*0e20*/  HFMA2 R3, -RZ, RZ, 0, 0 ;  /* 0x00000000ff037431 */ /* 0x000fc800000001ff */
[----:B0-----:R-:W-:Y:S05]  /*0e30*/  RET.REL.NODEC R2 `(interpolate_grid) ;  /* 0xfffffff002707950 */ /* 0x001fea0003c3ffff */
.L_x_11:
[----:B------:R-:W-:-:S00]  /*0e40*/  BRA `(.L_x_11) ;  /* 0xfffffffc00fc7947 */ /* 0x000fc0000383ffff */
[----:B------:R-:W-:-:S00]  /*0e50*/  NOP ;  /* 0x0000000000007918 */ /* 0x000fc00000000000 */
        /* <DEDUP_REMOVED lines=10> */
.L_x_12:


//--------------------- .nv.shared.reserved.0     --------------------------
	.section	.nv.shared.reserved.0,"aw",@nobits
	.weak		__nv_reservedSMEM_offset_0_alias
	.size		__nv_reservedSMEM_offset_0_alias, 0, 64
	.other		__nv_reservedSMEM_offset_0_alias,@"STO_CUDA_RESERVED_SHARED STV_DEFAULT"
__nv_reservedSMEM_offset_0_alias:
	.zero		0
	.zero		64


//--------------------- .nv.constant0.interpolate_grid --------------------------
	.section	.nv.constant0.interpolate_grid,"a",@progbits
	.sectionflags	@""
	.align	4
.nv.constant0.interpolate_grid:
	.zero		928


//--------------------- SYMBOLS --------------------------

	.type		.nv.reservedSmem.offset0,@object
	.size		.nv.reservedSmem.offset0,0x4
